//
// Generated by NVIDIA NVVM Compiler
//
// Compiler Build ID: CL-36424714
// Cuda compilation tools, release 13.0, V13.0.88
// Based on NVVM 20.0.0
//

.version 9.0
.target sm_100
.address_size 64

	// .globl	_Z8multiplePfS_S_j

.visible .entry _Z8multiplePfS_S_j(
	.param .u64 .ptr .align 1 _Z8multiplePfS_S_j_param_0,
	.param .u64 .ptr .align 1 _Z8multiplePfS_S_j_param_1,
	.param .u64 .ptr .align 1 _Z8multiplePfS_S_j_param_2,
	.param .u32 _Z8multiplePfS_S_j_param_3
)
{


	ret;

}


// ===== COMPILED SASS (sm_100) =====

	.target	sm_100

	.elftype	@"ET_EXEC"


//--------------------- .note.nv.tkinfo           --------------------------
	.section	.note.nv.tkinfo,"",@"SHT_NOTE"
	.sectionflags	@"SHF_NOTE_NV_TKINFO"
	.tkinfo
        /*0018*/ 	.word	0x00000002
        /*0030*/ 	.string	""
        /*0030*/ 	.string	"ptxas"
        /*0030*/ 	.string	"Cuda compilation tools, release 13.0, V13.0.88"
        /*0030*/ 	.string	"Build cuda_13.0.r13.0/compiler.36424714_0"
        /*0030*/ 	.string	"-arch sm_100 -m 64 "



//--------------------- .note.nv.cuinfo           --------------------------
	.section	.note.nv.cuinfo,"",@"SHT_NOTE"
	.sectionflags	@"SHF_NOTE_NV_CUINFO"
        /*0018*/ 	.short	0x0002
        /*001a*/ 	.short	0x0064
        /*001c*/ 	.short	0x0082
	.zero		2


//--------------------- .nv.info                  --------------------------
	.section	.nv.info,"",@"SHT_CUDA_INFO"
	.align	4


	//----- nvinfo : EIATTR_REGCOUNT
	.align		4
        /*0000*/ 	.byte	0x04, 0x2f
        /*0002*/ 	.short	(.L_1 - .L_0)
	.align		4
.L_0:
        /*0004*/ 	.word	index@(_Z8multiplePfS_S_j)
        /*0008*/ 	.word	0x00000004


	//----- nvinfo : EIATTR_FRAME_SIZE
	.align		4
.L_1:
        /*000c*/ 	.byte	0x04, 0x11
        /*000e*/ 	.short	(.L_3 - .L_2)
	.align		4
.L_2:
        /*0010*/ 	.word	index@(_Z8multiplePfS_S_j)
        /*0014*/ 	.word	0x00000000


	//----- nvinfo : EIATTR_MIN_STACK_SIZE
	.align		4
.L_3:
        /*0018*/ 	.byte	0x04, 0x12
        /*001a*/ 	.short	(.L_5 - .L_4)
	.align		4
.L_4:
        /*001c*/ 	.word	index@(_Z8multiplePfS_S_j)
        /*0020*/ 	.word	0x00000000
.L_5:


//--------------------- .nv.compat                --------------------------
	.section	.nv.compat,"",@"SHT_CUDA_COMPAT_INFO"
	.align	4
        /*0000*/ 	.byte	0x02, 0x09, 0x00, 0x00, 0x02, 0x02, 0x01, 0x00, 0x02, 0x05, 0x05, 0x00, 0x03, 0x07, 0x01, 0x01
        /*0010*/ 	.byte	0x02, 0x03, 0x00, 0x00, 0x02, 0x06, 0x01, 0x00, 0x04, 0x0b, 0x08, 0x00, 0x09, 0x00, 0x00, 0x00
        /*0020*/ 	.byte	0x00, 0x00, 0x00, 0x00


//--------------------- .nv.info._Z8multiplePfS_S_j --------------------------
	.section	.nv.info._Z8multiplePfS_S_j,"",@"SHT_CUDA_INFO"
	.sectionflags	@""
	.align	4


	//----- nvinfo : EIATTR_CUDA_API_VERSION
	.align		4
        /*0000*/ 	.byte	0x04, 0x37
        /*0002*/ 	.short	(.L_7 - .L_6)
.L_6:
        /*0004*/ 	.word	0x00000082


	//----- nvinfo : EIATTR_KPARAM_INFO
	.align		4
.L_7:
        /*0008*/ 	.byte	0x04, 0x17
        /*000a*/ 	.short	(.L_9 - .L_8)
.L_8:
        /*000c*/ 	.word	0x00000000
        /*0010*/ 	.short	0x0003
        /*0012*/ 	.short	0x0018
        /*0014*/ 	.byte	0x00, 0xf0, 0x11, 0x00


	//----- nvinfo : EIATTR_KPARAM_INFO
	.align		4
.L_9:
        /*0018*/ 	.byte	0x04, 0x17
        /*001a*/ 	.short	(.L_11 - .L_10)
.L_10:
        /*001c*/ 	.word	0x00000000
        /*0020*/ 	.short	0x0002
        /*0022*/ 	.short	0x0010
        /*0024*/ 	.byte	0x00, 0xf5, 0x21, 0x00


	//----- nvinfo : EIATTR_KPARAM_INFO
	.align		4
.L_11:
        /*0028*/ 	.byte	0x04, 0x17
        /*002a*/ 	.short	(.L_13 - .L_12)
.L_12:
        /*002c*/ 	.word	0x00000000
        /*0030*/ 	.short	0x0001
        /*0032*/ 	.short	0x0008
        /*0034*/ 	.byte	0x00, 0xf5, 0x21, 0x00


	//----- nvinfo : EIATTR_KPARAM_INFO
	.align		4
.L_13:
        /*0038*/ 	.byte	0x04, 0x17
        /*003a*/ 	.short	(.L_15 - .L_14)
.L_14:
        /*003c*/ 	.word	0x00000000
        /*0040*/ 	.short	0x0000
        /*0042*/ 	.short	0x0000
        /*0044*/ 	.byte	0x00, 0xf5, 0x21, 0x00


	//----- nvinfo : EIATTR_SPARSE_MMA_MASK
	.align		4
.L_15:
        /*0048*/ 	.byte	0x03, 0x50
        /*004a*/ 	.short	0x0000


	//----- nvinfo : EIATTR_MAXREG_COUNT
	.align		4
        /*004c*/ 	.byte	0x03, 0x1b
        /*004e*/ 	.short	0x00ff


	//----- nvinfo : EIATTR_MERCURY_ISA_VERSION
	.align		4
        /*0050*/ 	.byte	0x03, 0x5f
        /*0052*/ 	.short	0x0101


	//----- nvinfo : EIATTR_VRC_CTA_INIT_COUNT
	.align		4
        /*0054*/ 	.byte	0x02, 0x4a
	.zero		1
	.zero		1


	//----- nvinfo : EIATTR_EXIT_INSTR_OFFSETS
	.align		4
        /*0058*/ 	.byte	0x04, 0x1c
        /*005a*/ 	.short	(.L_17 - .L_16)


	//   ....[0]....
.L_16:
        /*005c*/ 	.word	0x00000010


	//----- nvinfo : EIATTR_CBANK_PARAM_SIZE
	.align		4
.L_17:
        /*0060*/ 	.byte	0x03, 0x19
        /*0062*/ 	.short	0x001c


	//----- nvinfo : EIATTR_PARAM_CBANK
	.align		4
        /*0064*/ 	.byte	0x04, 0x0a
        /*0066*/ 	.short	(.L_19 - .L_18)
	.align		4
.L_18:
        /*0068*/ 	.word	index@(.nv.constant0._Z8multiplePfS_S_j)
        /*006c*/ 	.short	0x0380
        /*006e*/ 	.short	0x001c


	//----- nvinfo : EIATTR_SW_WAR
	.align		4
.L_19:
        /*0070*/ 	.byte	0x04, 0x36
        /*0072*/ 	.short	(.L_21 - .L_20)
.L_20:
        /*0074*/ 	.word	0x00000008
.L_21:


//--------------------- .nv.callgraph             --------------------------
	.section	.nv.callgraph,"",@"SHT_CUDA_CALLGRAPH"
	.align	4
	.sectionentsize	8
	.align		4
        /*0000*/ 	.word	0x00000000
	.align		4
        /*0004*/ 	.word	0xffffffff
	.align		4
        /*0008*/ 	.word	0x00000000
	.align		4
        /*000c*/ 	.word	0xfffffffe
	.align		4
        /*0010*/ 	.word	0x00000000
	.align		4
        /*0014*/ 	.word	0xfffffffd
	.align		4
        /*0018*/ 	.word	0x00000000
	.align		4
        /*001c*/ 	.word	0xfffffffc


//--------------------- .text._Z8multiplePfS_S_j  --------------------------
	.section	.text._Z8multiplePfS_S_j,"ax",@progbits
	.align	128
        .global         _Z8multiplePfS_S_j
        .type           _Z8multiplePfS_S_j,@function
        .size           _Z8multiplePfS_S_j,(.L_x_1 - _Z8multiplePfS_S_j)
        .other          _Z8multiplePfS_S_j,@"STO_CUDA_ENTRY STV_DEFAULT"
_Z8multiplePfS_S_j:
.text._Z8multiplePfS_S_j:
[----:B------:R-:W-:Y:S01]  /*0000*/  LDC R1, c[0x0][0x37c] ;  /* 0x0000df00ff017b82 */ /* 0x000fe20000000800 */
[----:B------:R-:W-:Y:S05]  /*0010*/  EXIT ;  /* 0x000000000000794d */ /* 0x000fea0003800000 */
.L_x_0:
[----:B------:R-:W-:-:S00]  /*0020*/  BRA `(.L_x_0) ;  /* 0xfffffffc00fc7947 */ /* 0x000fc0000383ffff */
[----:B------:R-:W-:-:S00]  /*0030*/  NOP ;  /* 0x0000000000007918 */ /* 0x000fc00000000000 */
        /* <DEDUP_REMOVED lines=12> */
.L_x_1:


//--------------------- .nv.shared.reserved.0     --------------------------
	.section	.nv.shared.reserved.0,"aw",@nobits
	.weak		__nv_reservedSMEM_offset_0_alias
	.size		__nv_reservedSMEM_offset_0_alias, 0, 64
	.other		__nv_reservedSMEM_offset_0_alias,@"STO_CUDA_RESERVED_SHARED STV_DEFAULT"
__nv_reservedSMEM_offset_0_alias:
	.zero		0
	.zero		64


//--------------------- .nv.constant0._Z8multiplePfS_S_j --------------------------
	.section	.nv.constant0._Z8multiplePfS_S_j,"a",@progbits
	.sectionflags	@""
	.align	4
.nv.constant0._Z8multiplePfS_S_j:
	.zero		924


//--------------------- SYMBOLS --------------------------

	.type		.nv.reservedSmem.offset0,@object
	.size		.nv.reservedSmem.offset0,0x4
